//
// Generated by NVIDIA NVVM Compiler
//
// Compiler Build ID: CL-36424714
// Cuda compilation tools, release 13.0, V13.0.88
// Based on NVVM 20.0.0
//

.version 9.0
.target sm_100
.address_size 64

	// .globl	_Z6kernelPi

.visible .entry _Z6kernelPi(
	.param .u64 .ptr .align 1 _Z6kernelPi_param_0
)
{
	.reg .pred 	%p<6>;
	.reg .b32 	%r<13>;
	.reg .b64 	%rd<5>;

	ld.param.u64 	%rd2, [_Z6kernelPi_param_0];
	mov.u32 	%r1, %tid.x;
	setp.gt.u32 	%p1, %r1, 30;
	@%p1 bra 	$L__BB0_6;
	cvta.to.global.u64 	%rd3, %rd2;
	mul.wide.u32 	%rd4, %r1, 4;
	add.s64 	%rd1, %rd3, %rd4;
	ld.global.u32 	%r6, [%rd1+4];
	ld.global.u32 	%r7, [%rd1];
	add.s32 	%r2, %r7, %r6;
	st.global.u32 	[%rd1], %r2;
	setp.eq.s32 	%p2, %r1, 30;
	@%p2 bra 	$L__BB0_6;
	ld.global.u32 	%r8, [%rd1+8];
	add.s32 	%r3, %r2, %r8;
	st.global.u32 	[%rd1], %r3;
	setp.gt.u32 	%p3, %r1, 27;
	@%p3 bra 	$L__BB0_6;
	ld.global.u32 	%r9, [%rd1+16];
	add.s32 	%r4, %r3, %r9;
	st.global.u32 	[%rd1], %r4;
	setp.gt.u32 	%p4, %r1, 23;
	@%p4 bra 	$L__BB0_6;
	ld.global.u32 	%r10, [%rd1+32];
	add.s32 	%r5, %r4, %r10;
	st.global.u32 	[%rd1], %r5;
	setp.gt.u32 	%p5, %r1, 15;
	@%p5 bra 	$L__BB0_6;
	ld.global.u32 	%r11, [%rd1+64];
	add.s32 	%r12, %r5, %r11;
	st.global.u32 	[%rd1], %r12;
$L__BB0_6:
	ret;

}


// ===== COMPILED SASS (sm_100) =====

	.target	sm_100

	.elftype	@"ET_EXEC"


//--------------------- .note.nv.tkinfo           --------------------------
	.section	.note.nv.tkinfo,"",@"SHT_NOTE"
	.sectionflags	@"SHF_NOTE_NV_TKINFO"
	.tkinfo
        /*0018*/ 	.word	0x00000002
        /*0030*/ 	.string	""
        /*0030*/ 	.string	"ptxas"
        /*0030*/ 	.string	"Cuda compilation tools, release 13.0, V13.0.88"
        /*0030*/ 	.string	"Build cuda_13.0.r13.0/compiler.36424714_0"
        /*0030*/ 	.string	"-arch sm_100 -m 64 "



//--------------------- .note.nv.cuinfo           --------------------------
	.section	.note.nv.cuinfo,"",@"SHT_NOTE"
	.sectionflags	@"SHF_NOTE_NV_CUINFO"
        /*0018*/ 	.short	0x0002
        /*001a*/ 	.short	0x0064
        /*001c*/ 	.short	0x0082
	.zero		2


//--------------------- .nv.info                  --------------------------
	.section	.nv.info,"",@"SHT_CUDA_INFO"
	.align	4


	//----- nvinfo : EIATTR_REGCOUNT
	.align		4
        /*0000*/ 	.byte	0x04, 0x2f
        /*0002*/ 	.short	(.L_1 - .L_0)
	.align		4
.L_0:
        /*0004*/ 	.word	index@(_Z6kernelPi)
        /*0008*/ 	.word	0x0000000a


	//----- nvinfo : EIATTR_FRAME_SIZE
	.align		4
.L_1:
        /*000c*/ 	.byte	0x04, 0x11
        /*000e*/ 	.short	(.L_3 - .L_2)
	.align		4
.L_2:
        /*0010*/ 	.word	index@(_Z6kernelPi)
        /*0014*/ 	.word	0x00000000


	//----- nvinfo : EIATTR_MIN_STACK_SIZE
	.align		4
.L_3:
        /*0018*/ 	.byte	0x04, 0x12
        /*001a*/ 	.short	(.L_5 - .L_4)
	.align		4
.L_4:
        /*001c*/ 	.word	index@(_Z6kernelPi)
        /*0020*/ 	.word	0x00000000
.L_5:


//--------------------- .nv.compat                --------------------------
	.section	.nv.compat,"",@"SHT_CUDA_COMPAT_INFO"
	.align	4
        /*0000*/ 	.byte	0x02, 0x09, 0x00, 0x00, 0x02, 0x02, 0x01, 0x00, 0x02, 0x05, 0x05, 0x00, 0x03, 0x07, 0x01, 0x01
        /*0010*/ 	.byte	0x02, 0x03, 0x00, 0x00, 0x02, 0x06, 0x01, 0x00, 0x04, 0x0b, 0x08, 0x00, 0x09, 0x00, 0x00, 0x00
        /*0020*/ 	.byte	0x00, 0x00, 0x00, 0x00


//--------------------- .nv.info._Z6kernelPi      --------------------------
	.section	.nv.info._Z6kernelPi,"",@"SHT_CUDA_INFO"
	.sectionflags	@""
	.align	4


	//----- nvinfo : EIATTR_CUDA_API_VERSION
	.align		4
        /*0000*/ 	.byte	0x04, 0x37
        /*0002*/ 	.short	(.L_7 - .L_6)
.L_6:
        /*0004*/ 	.word	0x00000082


	//----- nvinfo : EIATTR_KPARAM_INFO
	.align		4
.L_7:
        /*0008*/ 	.byte	0x04, 0x17
        /*000a*/ 	.short	(.L_9 - .L_8)
.L_8:
        /*000c*/ 	.word	0x00000000
        /*0010*/ 	.short	0x0000
        /*0012*/ 	.short	0x0000
        /*0014*/ 	.byte	0x00, 0xf5, 0x21, 0x00


	//----- nvinfo : EIATTR_SPARSE_MMA_MASK
	.align		4
.L_9:
        /*0018*/ 	.byte	0x03, 0x50
        /*001a*/ 	.short	0x0000


	//----- nvinfo : EIATTR_MAXREG_COUNT
	.align		4
        /*001c*/ 	.byte	0x03, 0x1b
        /*001e*/ 	.short	0x00ff


	//----- nvinfo : EIATTR_MERCURY_ISA_VERSION
	.align		4
        /*0020*/ 	.byte	0x03, 0x5f
        /*0022*/ 	.short	0x0101


	//----- nvinfo : EIATTR_VRC_CTA_INIT_COUNT
	.align		4
        /*0024*/ 	.byte	0x02, 0x4a
	.zero		1
	.zero		1


	//----- nvinfo : EIATTR_EXIT_INSTR_OFFSETS
	.align		4
        /*0028*/ 	.byte	0x04, 0x1c
        /*002a*/ 	.short	(.L_11 - .L_10)


	//   ....[0]....
.L_10:
        /*002c*/ 	.word	0x00000030


	//   ....[1]....
        /*0030*/ 	.word	0x000000c0


	//   ....[2]....
        /*0034*/ 	.word	0x00000110


	//   ....[3]....
        /*0038*/ 	.word	0x00000160


	//   ....[4]....
        /*003c*/ 	.word	0x000001b0


	//   ....[5]....
        /*0040*/ 	.word	0x000001f0


	//----- nvinfo : EIATTR_CBANK_PARAM_SIZE
	.align		4
.L_11:
        /*0044*/ 	.byte	0x03, 0x19
        /*0046*/ 	.short	0x0008


	//----- nvinfo : EIATTR_PARAM_CBANK
	.align		4
        /*0048*/ 	.byte	0x04, 0x0a
        /*004a*/ 	.short	(.L_13 - .L_12)
	.align		4
.L_12:
        /*004c*/ 	.word	index@(.nv.constant0._Z6kernelPi)
        /*0050*/ 	.short	0x0380
        /*0052*/ 	.short	0x0008


	//----- nvinfo : EIATTR_SW_WAR
	.align		4
.L_13:
        /*0054*/ 	.byte	0x04, 0x36
        /*0056*/ 	.short	(.L_15 - .L_14)
.L_14:
        /*0058*/ 	.word	0x00000008
.L_15:


//--------------------- .nv.callgraph             --------------------------
	.section	.nv.callgraph,"",@"SHT_CUDA_CALLGRAPH"
	.align	4
	.sectionentsize	8
	.align		4
        /*0000*/ 	.word	0x00000000
	.align		4
        /*0004*/ 	.word	0xffffffff
	.align		4
        /*0008*/ 	.word	0x00000000
	.align		4
        /*000c*/ 	.word	0xfffffffe
	.align		4
        /*0010*/ 	.word	0x00000000
	.align		4
        /*0014*/ 	.word	0xfffffffd
	.align		4
        /*0018*/ 	.word	0x00000000
	.align		4
        /*001c*/ 	.word	0xfffffffc


//--------------------- .text._Z6kernelPi         --------------------------
	.section	.text._Z6kernelPi,"ax",@progbits
	.align	128
        .global         _Z6kernelPi
        .type           _Z6kernelPi,@function
        .size           _Z6kernelPi,(.L_x_1 - _Z6kernelPi)
        .other          _Z6kernelPi,@"STO_CUDA_ENTRY STV_DEFAULT"
_Z6kernelPi:
.text._Z6kernelPi:
[----:B------:R-:W-:Y:S01]  /*0000*/  LDC R1, c[0x0][0x37c] ;  /* 0x0000df00ff017b82 */ /* 0x000fe20000000800 */
[----:B------:R-:W0:Y:S02]  /*0010*/  S2R R7, SR_TID.X ;  /* 0x0000000000077919 */ /* 0x000e240000002100 */
[----:B0-----:R-:W-:-:S13]  /*0020*/  ISETP.GT.U32.AND P0, PT, R7, 0x1e, PT ;  /* 0x0000001e0700780c */ /* 0x001fda0003f04070 */
[----:B------:R-:W-:Y:S05]  /*0030*/  @P0 EXIT ;  /* 0x000000000000094d */ /* 0x000fea0003800000 */
[----:B------:R-:W0:Y:S01]  /*0040*/  LDC.64 R2, c[0x0][0x380] ;  /* 0x0000e000ff027b82 */ /* 0x000e220000000a00 */
[----:B------:R-:W1:Y:S01]  /*0050*/  LDCU.64 UR4, c[0x0][0x358] ;  /* 0x00006b00ff0477ac */ /* 0x000e620008000a00 */
[----:B0-----:R-:W-:-:S05]  /*0060*/  IMAD.WIDE.U32 R2, R7, 0x4, R2 ;  /* 0x0000000407027825 */ /* 0x001fca00078e0002 */
[----:B-1----:R-:W2:Y:S04]  /*0070*/  LDG.E R0, desc[UR4][R2.64+0x4] ;  /* 0x0000040402007981 */ /* 0x002ea8000c1e1900 */
[----:B------:R-:W2:Y:S01]  /*0080*/  LDG.E R5, desc[UR4][R2.64] ;  /* 0x0000000402057981 */ /* 0x000ea2000c1e1900 */
[----:B------:R-:W-:Y:S01]  /*0090*/  ISETP.NE.AND P0, PT, R7, 0x1e, PT ;  /* 0x0000001e0700780c */ /* 0x000fe20003f05270 */
[----:B--2---:R-:W-:-:S05]  /*00a0*/  IMAD.IADD R5, R0, 0x1, R5 ;  /* 0x0000000100057824 */ /* 0x004fca00078e0205 */
[----:B------:R0:W-:Y:S07]  /*00b0*/  STG.E desc[UR4][R2.64], R5 ;  /* 0x0000000502007986 */ /* 0x0001ee000c101904 */
[----:B------:R-:W-:Y:S05]  /*00c0*/  @!P0 EXIT ;  /* 0x000000000000894d */ /* 0x000fea0003800000 */
[----:B------:R-:W0:Y:S01]  /*00d0*/  LDG.E R0, desc[UR4][R2.64+0x8] ;  /* 0x0000080402007981 */ /* 0x000e22000c1e1900 */
[----:B------:R-:W-:Y:S01]  /*00e0*/  ISETP.GT.U32.AND P0, PT, R7, 0x1b, PT ;  /* 0x0000001b0700780c */ /* 0x000fe20003f04070 */
[----:B0-----:R-:W-:-:S05]  /*00f0*/  IMAD.IADD R5, R5, 0x1, R0 ;  /* 0x0000000105057824 */ /* 0x001fca00078e0200 */
[----:B------:R0:W-:Y:S07]  /*0100*/  STG.E desc[UR4][R2.64], R5 ;  /* 0x0000000502007986 */ /* 0x0001ee000c101904 */
[----:B------:R-:W-:Y:S05]  /*0110*/  @P0 EXIT ;  /* 0x000000000000094d */ /* 0x000fea0003800000 */
[----:B------:R-:W0:Y:S01]  /*0120*/  LDG.E R0, desc[UR4][R2.64+0x10] ;  /* 0x0000100402007981 */ /* 0x000e22000c1e1900 */
[----:B------:R-:W-:Y:S02]  /*0130*/  ISETP.GT.U32.AND P0, PT, R7, 0x17, PT ;  /* 0x000000170700780c */ /* 0x000fe40003f04070 */
[----:B0-----:R-:W-:-:S05]  /*0140*/  IADD3 R5, PT, PT, R5, R0, RZ ;  /* 0x0000000005057210 */ /* 0x001fca0007ffe0ff */
[----:B------:R0:W-:Y:S06]  /*0150*/  STG.E desc[UR4][R2.64], R5 ;  /* 0x0000000502007986 */ /* 0x0001ec000c101904 */
[----:B------:R-:W-:Y:S05]  /*0160*/  @P0 EXIT ;  /* 0x000000000000094d */ /* 0x000fea0003800000 */
[----:B------:R-:W0:Y:S01]  /*0170*/  LDG.E R0, desc[UR4][R2.64+0x20] ;  /* 0x0000200402007981 */ /* 0x000e22000c1e1900 */
[----:B------:R-:W-:Y:S01]  /*0180*/  ISETP.GT.U32.AND P0, PT, R7, 0xf, PT ;  /* 0x0000000f0700780c */ /* 0x000fe20003f04070 */
[----:B0-----:R-:W-:-:S05]  /*0190*/  IMAD.IADD R5, R5, 0x1, R0 ;  /* 0x0000000105057824 */ /* 0x001fca00078e0200 */
[----:B------:R0:W-:Y:S07]  /*01a0*/  STG.E desc[UR4][R2.64], R5 ;  /* 0x0000000502007986 */ /* 0x0001ee000c101904 */
[----:B------:R-:W-:Y:S05]  /*01b0*/  @P0 EXIT ;  /* 0x000000000000094d */ /* 0x000fea0003800000 */
[----:B------:R-:W0:Y:S02]  /*01c0*/  LDG.E R0, desc[UR4][R2.64+0x40] ;  /* 0x0000400402007981 */ /* 0x000e24000c1e1900 */
[----:B0-----:R-:W-:-:S05]  /*01d0*/  IADD3 R5, PT, PT, R5, R0, RZ ;  /* 0x0000000005057210 */ /* 0x001fca0007ffe0ff */
[----:B------:R-:W-:Y:S01]  /*01e0*/  STG.E desc[UR4][R2.64], R5 ;  /* 0x0000000502007986 */ /* 0x000fe2000c101904 */
[----:B------:R-:W-:Y:S05]  /*01f0*/  EXIT ;  /* 0x000000000000794d */ /* 0x000fea0003800000 */
.L_x_0:
[----:B------:R-:W-:-:S00]  /*0200*/  BRA `(.L_x_0) ;  /* 0xfffffffc00fc7947 */ /* 0x000fc0000383ffff */
[----:B------:R-:W-:-:S00]  /*0210*/  NOP ;  /* 0x0000000000007918 */ /* 0x000fc00000000000 */
        /* <DEDUP_REMOVED lines=14> */
.L_x_1:


//--------------------- .nv.shared.reserved.0     --------------------------
	.section	.nv.shared.reserved.0,"aw",@nobits
	.weak		__nv_reservedSMEM_offset_0_alias
	.size		__nv_reservedSMEM_offset_0_alias, 0, 64
	.other		__nv_reservedSMEM_offset_0_alias,@"STO_CUDA_RESERVED_SHARED STV_DEFAULT"
__nv_reservedSMEM_offset_0_alias:
	.zero		0
	.zero		64


//--------------------- .nv.constant0._Z6kernelPi --------------------------
	.section	.nv.constant0._Z6kernelPi,"a",@progbits
	.sectionflags	@""
	.align	4
.nv.constant0._Z6kernelPi:
	.zero		904


//--------------------- SYMBOLS --------------------------

	.type		.nv.reservedSmem.offset0,@object
	.size		.nv.reservedSmem.offset0,0x4
